//
// Generated by NVIDIA NVVM Compiler
//
// Compiler Build ID: CL-36424714
// Cuda compilation tools, release 13.0, V13.0.88
// Based on NVVM 20.0.0
//

.version 9.0
.target sm_100
.address_size 64

	// .globl	_Z8MyKernelPiS_i

.visible .entry _Z8MyKernelPiS_i(
	.param .u64 .ptr .align 1 _Z8MyKernelPiS_i_param_0,
	.param .u64 .ptr .align 1 _Z8MyKernelPiS_i_param_1,
	.param .u32 _Z8MyKernelPiS_i_param_2
)
{
	.reg .pred 	%p<2>;
	.reg .b32 	%r<9>;
	.reg .b64 	%rd<8>;

	ld.param.u64 	%rd1, [_Z8MyKernelPiS_i_param_0];
	ld.param.u64 	%rd2, [_Z8MyKernelPiS_i_param_1];
	ld.param.u32 	%r2, [_Z8MyKernelPiS_i_param_2];
	mov.u32 	%r3, %ctaid.x;
	mov.u32 	%r4, %ntid.x;
	mov.u32 	%r5, %tid.x;
	mad.lo.s32 	%r1, %r3, %r4, %r5;
	setp.ge.s32 	%p1, %r1, %r2;
	@%p1 bra 	$L__BB0_2;
	cvta.to.global.u64 	%rd3, %rd1;
	cvta.to.global.u64 	%rd4, %rd2;
	mul.wide.s32 	%rd5, %r1, 4;
	add.s64 	%rd6, %rd3, %rd5;
	ld.global.u32 	%r6, [%rd6];
	shr.s32 	%r7, %r6, 1;
	add.s32 	%r8, %r7, %r6;
	add.s64 	%rd7, %rd4, %rd5;
	st.global.u32 	[%rd7], %r8;
$L__BB0_2:
	ret;

}


// ===== COMPILED SASS (sm_100) =====

	.target	sm_100

	.elftype	@"ET_EXEC"


//--------------------- .note.nv.tkinfo           --------------------------
	.section	.note.nv.tkinfo,"",@"SHT_NOTE"
	.sectionflags	@"SHF_NOTE_NV_TKINFO"
	.tkinfo
        /*0018*/ 	.word	0x00000002
        /*0030*/ 	.string	""
        /*0030*/ 	.string	"ptxas"
        /*0030*/ 	.string	"Cuda compilation tools, release 13.0, V13.0.88"
        /*0030*/ 	.string	"Build cuda_13.0.r13.0/compiler.36424714_0"
        /*0030*/ 	.string	"-arch sm_100 -m 64 "



//--------------------- .note.nv.cuinfo           --------------------------
	.section	.note.nv.cuinfo,"",@"SHT_NOTE"
	.sectionflags	@"SHF_NOTE_NV_CUINFO"
        /*0018*/ 	.short	0x0002
        /*001a*/ 	.short	0x0064
        /*001c*/ 	.short	0x0082
	.zero		2


//--------------------- .nv.info                  --------------------------
	.section	.nv.info,"",@"SHT_CUDA_INFO"
	.align	4


	//----- nvinfo : EIATTR_REGCOUNT
	.align		4
        /*0000*/ 	.byte	0x04, 0x2f
        /*0002*/ 	.short	(.L_1 - .L_0)
	.align		4
.L_0:
        /*0004*/ 	.word	index@(_Z8MyKernelPiS_i)
        /*0008*/ 	.word	0x0000000a


	//----- nvinfo : EIATTR_FRAME_SIZE
	.align		4
.L_1:
        /*000c*/ 	.byte	0x04, 0x11
        /*000e*/ 	.short	(.L_3 - .L_2)
	.align		4
.L_2:
        /*0010*/ 	.word	index@(_Z8MyKernelPiS_i)
        /*0014*/ 	.word	0x00000000


	//----- nvinfo : EIATTR_MIN_STACK_SIZE
	.align		4
.L_3:
        /*0018*/ 	.byte	0x04, 0x12
        /*001a*/ 	.short	(.L_5 - .L_4)
	.align		4
.L_4:
        /*001c*/ 	.word	index@(_Z8MyKernelPiS_i)
        /*0020*/ 	.word	0x00000000
.L_5:


//--------------------- .nv.compat                --------------------------
	.section	.nv.compat,"",@"SHT_CUDA_COMPAT_INFO"
	.align	4
        /*0000*/ 	.byte	0x02, 0x09, 0x00, 0x00, 0x02, 0x02, 0x01, 0x00, 0x02, 0x05, 0x05, 0x00, 0x03, 0x07, 0x01, 0x01
        /*0010*/ 	.byte	0x02, 0x03, 0x00, 0x00, 0x02, 0x06, 0x01, 0x00, 0x04, 0x0b, 0x08, 0x00, 0x09, 0x00, 0x00, 0x00
        /*0020*/ 	.byte	0x00, 0x00, 0x00, 0x00


//--------------------- .nv.info._Z8MyKernelPiS_i --------------------------
	.section	.nv.info._Z8MyKernelPiS_i,"",@"SHT_CUDA_INFO"
	.sectionflags	@""
	.align	4


	//----- nvinfo : EIATTR_CUDA_API_VERSION
	.align		4
        /*0000*/ 	.byte	0x04, 0x37
        /*0002*/ 	.short	(.L_7 - .L_6)
.L_6:
        /*0004*/ 	.word	0x00000082


	//----- nvinfo : EIATTR_KPARAM_INFO
	.align		4
.L_7:
        /*0008*/ 	.byte	0x04, 0x17
        /*000a*/ 	.short	(.L_9 - .L_8)
.L_8:
        /*000c*/ 	.word	0x00000000
        /*0010*/ 	.short	0x0002
        /*0012*/ 	.short	0x0010
        /*0014*/ 	.byte	0x00, 0xf0, 0x11, 0x00


	//----- nvinfo : EIATTR_KPARAM_INFO
	.align		4
.L_9:
        /*0018*/ 	.byte	0x04, 0x17
        /*001a*/ 	.short	(.L_11 - .L_10)
.L_10:
        /*001c*/ 	.word	0x00000000
        /*0020*/ 	.short	0x0001
        /*0022*/ 	.short	0x0008
        /*0024*/ 	.byte	0x00, 0xf5, 0x21, 0x00


	//----- nvinfo : EIATTR_KPARAM_INFO
	.align		4
.L_11:
        /*0028*/ 	.byte	0x04, 0x17
        /*002a*/ 	.short	(.L_13 - .L_12)
.L_12:
        /*002c*/ 	.word	0x00000000
        /*0030*/ 	.short	0x0000
        /*0032*/ 	.short	0x0000
        /*0034*/ 	.byte	0x00, 0xf5, 0x21, 0x00


	//----- nvinfo : EIATTR_SPARSE_MMA_MASK
	.align		4
.L_13:
        /*0038*/ 	.byte	0x03, 0x50
        /*003a*/ 	.short	0x0000


	//----- nvinfo : EIATTR_MAXREG_COUNT
	.align		4
        /*003c*/ 	.byte	0x03, 0x1b
        /*003e*/ 	.short	0x00ff


	//----- nvinfo : EIATTR_MERCURY_ISA_VERSION
	.align		4
        /*0040*/ 	.byte	0x03, 0x5f
        /*0042*/ 	.short	0x0101


	//----- nvinfo : EIATTR_VRC_CTA_INIT_COUNT
	.align		4
        /*0044*/ 	.byte	0x02, 0x4a
	.zero		1
	.zero		1


	//----- nvinfo : EIATTR_EXIT_INSTR_OFFSETS
	.align		4
        /*0048*/ 	.byte	0x04, 0x1c
        /*004a*/ 	.short	(.L_15 - .L_14)


	//   ....[0]....
.L_14:
        /*004c*/ 	.word	0x00000070


	//   ....[1]....
        /*0050*/ 	.word	0x00000100


	//----- nvinfo : EIATTR_CBANK_PARAM_SIZE
	.align		4
.L_15:
        /*0054*/ 	.byte	0x03, 0x19
        /*0056*/ 	.short	0x0014


	//----- nvinfo : EIATTR_PARAM_CBANK
	.align		4
        /*0058*/ 	.byte	0x04, 0x0a
        /*005a*/ 	.short	(.L_17 - .L_16)
	.align		4
.L_16:
        /*005c*/ 	.word	index@(.nv.constant0._Z8MyKernelPiS_i)
        /*0060*/ 	.short	0x0380
        /*0062*/ 	.short	0x0014


	//----- nvinfo : EIATTR_SW_WAR
	.align		4
.L_17:
        /*0064*/ 	.byte	0x04, 0x36
        /*0066*/ 	.short	(.L_19 - .L_18)
.L_18:
        /*0068*/ 	.word	0x00000008
.L_19:


//--------------------- .nv.callgraph             --------------------------
	.section	.nv.callgraph,"",@"SHT_CUDA_CALLGRAPH"
	.align	4
	.sectionentsize	8
	.align		4
        /*0000*/ 	.word	0x00000000
	.align		4
        /*0004*/ 	.word	0xffffffff
	.align		4
        /*0008*/ 	.word	0x00000000
	.align		4
        /*000c*/ 	.word	0xfffffffe
	.align		4
        /*0010*/ 	.word	0x00000000
	.align		4
        /*0014*/ 	.word	0xfffffffd
	.align		4
        /*0018*/ 	.word	0x00000000
	.align		4
        /*001c*/ 	.word	0xfffffffc


//--------------------- .text._Z8MyKernelPiS_i    --------------------------
	.section	.text._Z8MyKernelPiS_i,"ax",@progbits
	.align	128
        .global         _Z8MyKernelPiS_i
        .type           _Z8MyKernelPiS_i,@function
        .size           _Z8MyKernelPiS_i,(.L_x_1 - _Z8MyKernelPiS_i)
        .other          _Z8MyKernelPiS_i,@"STO_CUDA_ENTRY STV_DEFAULT"
_Z8MyKernelPiS_i:
.text._Z8MyKernelPiS_i:
[----:B------:R-:W-:Y:S01]  /*0000*/  LDC R1, c[0x0][0x37c] ;  /* 0x0000df00ff017b82 */ /* 0x000fe20000000800 */
[----:B------:R-:W0:Y:S07]  /*0010*/  S2R R0, SR_TID.X ;  /* 0x0000000000007919 */ /* 0x000e2e0000002100 */
[----:B------:R-:W0:Y:S01]  /*0020*/  S2UR UR4, SR_CTAID.X ;  /* 0x00000000000479c3 */ /* 0x000e220000002500 */
[----:B------:R-:W1:Y:S07]  /*0030*/  LDCU UR5, c[0x0][0x390] ;  /* 0x00007200ff0577ac */ /* 0x000e6e0008000800 */
[----:B------:R-:W0:Y:S02]  /*0040*/  LDC R7, c[0x0][0x360] ;  /* 0x0000d800ff077b82 */ /* 0x000e240000000800 */
[----:B0-----:R-:W-:-:S05]  /*0050*/  IMAD R7, R7, UR4, R0 ;  /* 0x0000000407077c24 */ /* 0x001fca000f8e0200 */
[----:B-1----:R-:W-:-:S13]  /*0060*/  ISETP.GE.AND P0, PT, R7, UR5, PT ;  /* 0x0000000507007c0c */ /* 0x002fda000bf06270 */
[----:B------:R-:W-:Y:S05]  /*0070*/  @P0 EXIT ;  /* 0x000000000000094d */ /* 0x000fea0003800000 */
[----:B------:R-:W0:Y:S01]  /*0080*/  LDC.64 R2, c[0x0][0x380] ;  /* 0x0000e000ff027b82 */ /* 0x000e220000000a00 */
[----:B------:R-:W1:Y:S07]  /*0090*/  LDCU.64 UR4, c[0x0][0x358] ;  /* 0x00006b00ff0477ac */ /* 0x000e6e0008000a00 */
[----:B------:R-:W2:Y:S01]  /*00a0*/  LDC.64 R4, c[0x0][0x388] ;  /* 0x0000e200ff047b82 */ /* 0x000ea20000000a00 */
[----:B0-----:R-:W-:-:S06]  /*00b0*/  IMAD.WIDE R2, R7, 0x4, R2 ;  /* 0x0000000407027825 */ /* 0x001fcc00078e0202 */
[----:B-1----:R-:W3:Y:S01]  /*00c0*/  LDG.E R2, desc[UR4][R2.64] ;  /* 0x0000000402027981 */ /* 0x002ee2000c1e1900 */
[----:B--2---:R-:W-:Y:S01]  /*00d0*/  IMAD.WIDE R4, R7, 0x4, R4 ;  /* 0x0000000407047825 */ /* 0x004fe200078e0204 */
[----:B---3--:R-:W-:-:S05]  /*00e0*/  LEA.HI.SX32 R7, R2, R2, 0x1f ;  /* 0x0000000202077211 */ /* 0x008fca00078ffaff */
[----:B------:R-:W-:Y:S01]  /*00f0*/  STG.E desc[UR4][R4.64], R7 ;  /* 0x0000000704007986 */ /* 0x000fe2000c101904 */
[----:B------:R-:W-:Y:S05]  /*0100*/  EXIT ;  /* 0x000000000000794d */ /* 0x000fea0003800000 */
.L_x_0:
[----:B------:R-:W-:-:S00]  /*0110*/  BRA `(.L_x_0) ;  /* 0xfffffffc00fc7947 */ /* 0x000fc0000383ffff */
[----:B------:R-:W-:-:S00]  /*0120*/  NOP ;  /* 0x0000000000007918 */ /* 0x000fc00000000000 */
        /* <DEDUP_REMOVED lines=13> */
.L_x_1:


//--------------------- .nv.shared.reserved.0     --------------------------
	.section	.nv.shared.reserved.0,"aw",@nobits
	.weak		__nv_reservedSMEM_offset_0_alias
	.size		__nv_reservedSMEM_offset_0_alias, 0, 64
	.other		__nv_reservedSMEM_offset_0_alias,@"STO_CUDA_RESERVED_SHARED STV_DEFAULT"
__nv_reservedSMEM_offset_0_alias:
	.zero		0
	.zero		64


//--------------------- .nv.constant0._Z8MyKernelPiS_i --------------------------
	.section	.nv.constant0._Z8MyKernelPiS_i,"a",@progbits
	.sectionflags	@""
	.align	4
.nv.constant0._Z8MyKernelPiS_i:
	.zero		916


//--------------------- SYMBOLS --------------------------

	.type		.nv.reservedSmem.offset0,@object
	.size		.nv.reservedSmem.offset0,0x4
